//
// Generated by NVIDIA NVVM Compiler
//
// Compiler Build ID: CL-36424714
// Cuda compilation tools, release 13.0, V13.0.88
// Based on NVVM 20.0.0
//

.version 9.0
.target sm_100
.address_size 64

	// .globl	_Z24count_occurrences_kernelPiiPj

.visible .entry _Z24count_occurrences_kernelPiiPj(
	.param .u64 .ptr .align 1 _Z24count_occurrences_kernelPiiPj_param_0,
	.param .u32 _Z24count_occurrences_kernelPiiPj_param_1,
	.param .u64 .ptr .align 1 _Z24count_occurrences_kernelPiiPj_param_2
)
{
	.reg .pred 	%p<7>;
	.reg .b32 	%r<41>;
	.reg .b64 	%rd<23>;

	ld.param.u64 	%rd3, [_Z24count_occurrences_kernelPiiPj_param_0];
	ld.param.u32 	%r12, [_Z24count_occurrences_kernelPiiPj_param_1];
	ld.param.u64 	%rd4, [_Z24count_occurrences_kernelPiiPj_param_2];
	cvta.to.global.u64 	%rd1, %rd4;
	cvta.to.global.u64 	%rd2, %rd3;
	mov.u32 	%r13, %ctaid.x;
	mov.u32 	%r14, %ntid.x;
	mov.u32 	%r15, %tid.x;
	mad.lo.s32 	%r39, %r13, %r14, %r15;
	mov.u32 	%r16, %nctaid.x;
	mul.lo.s32 	%r2, %r14, %r16;
	setp.ge.s32 	%p1, %r39, %r12;
	@%p1 bra 	$L__BB0_7;
	add.s32 	%r17, %r39, %r2;
	max.s32 	%r18, %r12, %r17;
	setp.lt.s32 	%p2, %r17, %r12;
	selp.u32 	%r19, 1, 0, %p2;
	add.s32 	%r20, %r17, %r19;
	sub.s32 	%r21, %r18, %r20;
	div.u32 	%r22, %r21, %r2;
	add.s32 	%r3, %r22, %r19;
	and.b32  	%r23, %r3, 3;
	setp.eq.s32 	%p3, %r23, 3;
	@%p3 bra 	$L__BB0_4;
	add.s32 	%r24, %r3, 1;
	and.b32  	%r25, %r24, 3;
	neg.s32 	%r37, %r25;
$L__BB0_3:
	.pragma "nounroll";
	mul.wide.s32 	%rd5, %r39, 4;
	add.s64 	%rd6, %rd2, %rd5;
	ld.global.u32 	%r26, [%rd6];
	mul.wide.s32 	%rd7, %r26, 4;
	add.s64 	%rd8, %rd1, %rd7;
	atom.global.add.u32 	%r27, [%rd8], 1;
	add.s32 	%r39, %r39, %r2;
	add.s32 	%r37, %r37, 1;
	setp.ne.s32 	%p4, %r37, 0;
	@%p4 bra 	$L__BB0_3;
$L__BB0_4:
	setp.lt.u32 	%p5, %r3, 3;
	@%p5 bra 	$L__BB0_7;
	mul.wide.s32 	%rd13, %r2, 4;
	shl.b32 	%r36, %r2, 2;
$L__BB0_6:
	mul.wide.s32 	%rd9, %r39, 4;
	add.s64 	%rd10, %rd2, %rd9;
	ld.global.u32 	%r28, [%rd10];
	mul.wide.s32 	%rd11, %r28, 4;
	add.s64 	%rd12, %rd1, %rd11;
	atom.global.add.u32 	%r29, [%rd12], 1;
	add.s64 	%rd14, %rd10, %rd13;
	ld.global.u32 	%r30, [%rd14];
	mul.wide.s32 	%rd15, %r30, 4;
	add.s64 	%rd16, %rd1, %rd15;
	atom.global.add.u32 	%r31, [%rd16], 1;
	add.s64 	%rd17, %rd14, %rd13;
	ld.global.u32 	%r32, [%rd17];
	mul.wide.s32 	%rd18, %r32, 4;
	add.s64 	%rd19, %rd1, %rd18;
	atom.global.add.u32 	%r33, [%rd19], 1;
	add.s64 	%rd20, %rd17, %rd13;
	ld.global.u32 	%r34, [%rd20];
	mul.wide.s32 	%rd21, %r34, 4;
	add.s64 	%rd22, %rd1, %rd21;
	atom.global.add.u32 	%r35, [%rd22], 1;
	add.s32 	%r39, %r36, %r39;
	setp.lt.s32 	%p6, %r39, %r12;
	@%p6 bra 	$L__BB0_6;
$L__BB0_7:
	ret;

}


// ===== COMPILED SASS (sm_100) =====

	.target	sm_100

	.elftype	@"ET_EXEC"


//--------------------- .note.nv.tkinfo           --------------------------
	.section	.note.nv.tkinfo,"",@"SHT_NOTE"
	.sectionflags	@"SHF_NOTE_NV_TKINFO"
	.tkinfo
        /*0018*/ 	.word	0x00000002
        /*0030*/ 	.string	""
        /*0030*/ 	.string	"ptxas"
        /*0030*/ 	.string	"Cuda compilation tools, release 13.0, V13.0.88"
        /*0030*/ 	.string	"Build cuda_13.0.r13.0/compiler.36424714_0"
        /*0030*/ 	.string	"-arch sm_100 -m 64 "



//--------------------- .note.nv.cuinfo           --------------------------
	.section	.note.nv.cuinfo,"",@"SHT_NOTE"
	.sectionflags	@"SHF_NOTE_NV_CUINFO"
        /*0018*/ 	.short	0x0002
        /*001a*/ 	.short	0x0064
        /*001c*/ 	.short	0x0082
	.zero		2


//--------------------- .nv.info                  --------------------------
	.section	.nv.info,"",@"SHT_CUDA_INFO"
	.align	4


	//----- nvinfo : EIATTR_REGCOUNT
	.align		4
        /*0000*/ 	.byte	0x04, 0x2f
        /*0002*/ 	.short	(.L_1 - .L_0)
	.align		4
.L_0:
        /*0004*/ 	.word	index@(_Z24count_occurrences_kernelPiiPj)
        /*0008*/ 	.word	0x0000001a


	//----- nvinfo : EIATTR_FRAME_SIZE
	.align		4
.L_1:
        /*000c*/ 	.byte	0x04, 0x11
        /*000e*/ 	.short	(.L_3 - .L_2)
	.align		4
.L_2:
        /*0010*/ 	.word	index@(_Z24count_occurrences_kernelPiiPj)
        /*0014*/ 	.word	0x00000000


	//----- nvinfo : EIATTR_MIN_STACK_SIZE
	.align		4
.L_3:
        /*0018*/ 	.byte	0x04, 0x12
        /*001a*/ 	.short	(.L_5 - .L_4)
	.align		4
.L_4:
        /*001c*/ 	.word	index@(_Z24count_occurrences_kernelPiiPj)
        /*0020*/ 	.word	0x00000000
.L_5:


//--------------------- .nv.compat                --------------------------
	.section	.nv.compat,"",@"SHT_CUDA_COMPAT_INFO"
	.align	4
        /*0000*/ 	.byte	0x02, 0x09, 0x00, 0x00, 0x02, 0x02, 0x01, 0x00, 0x02, 0x05, 0x05, 0x00, 0x03, 0x07, 0x01, 0x01
        /*0010*/ 	.byte	0x02, 0x03, 0x00, 0x00, 0x02, 0x06, 0x01, 0x00, 0x04, 0x0b, 0x08, 0x00, 0x09, 0x00, 0x00, 0x00
        /*0020*/ 	.byte	0x00, 0x00, 0x00, 0x00


//--------------------- .nv.info._Z24count_occurrences_kernelPiiPj --------------------------
	.section	.nv.info._Z24count_occurrences_kernelPiiPj,"",@"SHT_CUDA_INFO"
	.sectionflags	@""
	.align	4


	//----- nvinfo : EIATTR_CUDA_API_VERSION
	.align		4
        /*0000*/ 	.byte	0x04, 0x37
        /*0002*/ 	.short	(.L_7 - .L_6)
.L_6:
        /*0004*/ 	.word	0x00000082


	//----- nvinfo : EIATTR_KPARAM_INFO
	.align		4
.L_7:
        /*0008*/ 	.byte	0x04, 0x17
        /*000a*/ 	.short	(.L_9 - .L_8)
.L_8:
        /*000c*/ 	.word	0x00000000
        /*0010*/ 	.short	0x0002
        /*0012*/ 	.short	0x0010
        /*0014*/ 	.byte	0x00, 0xf5, 0x21, 0x00


	//----- nvinfo : EIATTR_KPARAM_INFO
	.align		4
.L_9:
        /*0018*/ 	.byte	0x04, 0x17
        /*001a*/ 	.short	(.L_11 - .L_10)
.L_10:
        /*001c*/ 	.word	0x00000000
        /*0020*/ 	.short	0x0001
        /*0022*/ 	.short	0x0008
        /*0024*/ 	.byte	0x00, 0xf0, 0x11, 0x00


	//----- nvinfo : EIATTR_KPARAM_INFO
	.align		4
.L_11:
        /*0028*/ 	.byte	0x04, 0x17
        /*002a*/ 	.short	(.L_13 - .L_12)
.L_12:
        /*002c*/ 	.word	0x00000000
        /*0030*/ 	.short	0x0000
        /*0032*/ 	.short	0x0000
        /*0034*/ 	.byte	0x00, 0xf5, 0x21, 0x00


	//----- nvinfo : EIATTR_SPARSE_MMA_MASK
	.align		4
.L_13:
        /*0038*/ 	.byte	0x03, 0x50
        /*003a*/ 	.short	0x0000


	//----- nvinfo : EIATTR_MAXREG_COUNT
	.align		4
        /*003c*/ 	.byte	0x03, 0x1b
        /*003e*/ 	.short	0x00ff


	//----- nvinfo : EIATTR_MERCURY_ISA_VERSION
	.align		4
        /*0040*/ 	.byte	0x03, 0x5f
        /*0042*/ 	.short	0x0101


	//----- nvinfo : EIATTR_VRC_CTA_INIT_COUNT
	.align		4
        /*0044*/ 	.byte	0x02, 0x4a
	.zero		1
	.zero		1


	//----- nvinfo : EIATTR_EXIT_INSTR_OFFSETS
	.align		4
        /*0048*/ 	.byte	0x04, 0x1c
        /*004a*/ 	.short	(.L_15 - .L_14)


	//   ....[0]....
.L_14:
        /*004c*/ 	.word	0x00000090


	//   ....[1]....
        /*0050*/ 	.word	0x00000390


	//   ....[2]....
        /*0054*/ 	.word	0x000004e0


	//----- nvinfo : EIATTR_CRS_STACK_SIZE
	.align		4
.L_15:
        /*0058*/ 	.byte	0x04, 0x1e
        /*005a*/ 	.short	(.L_17 - .L_16)
.L_16:
        /*005c*/ 	.word	0x00000000


	//----- nvinfo : EIATTR_CBANK_PARAM_SIZE
	.align		4
.L_17:
        /*0060*/ 	.byte	0x03, 0x19
        /*0062*/ 	.short	0x0018


	//----- nvinfo : EIATTR_PARAM_CBANK
	.align		4
        /*0064*/ 	.byte	0x04, 0x0a
        /*0066*/ 	.short	(.L_19 - .L_18)
	.align		4
.L_18:
        /*0068*/ 	.word	index@(.nv.constant0._Z24count_occurrences_kernelPiiPj)
        /*006c*/ 	.short	0x0380
        /*006e*/ 	.short	0x0018


	//----- nvinfo : EIATTR_SW_WAR
	.align		4
.L_19:
        /*0070*/ 	.byte	0x04, 0x36
        /*0072*/ 	.short	(.L_21 - .L_20)
.L_20:
        /*0074*/ 	.word	0x00000008
.L_21:


//--------------------- .nv.callgraph             --------------------------
	.section	.nv.callgraph,"",@"SHT_CUDA_CALLGRAPH"
	.align	4
	.sectionentsize	8
	.align		4
        /*0000*/ 	.word	0x00000000
	.align		4
        /*0004*/ 	.word	0xffffffff
	.align		4
        /*0008*/ 	.word	0x00000000
	.align		4
        /*000c*/ 	.word	0xfffffffe
	.align		4
        /*0010*/ 	.word	0x00000000
	.align		4
        /*0014*/ 	.word	0xfffffffd
	.align		4
        /*0018*/ 	.word	0x00000000
	.align		4
        /*001c*/ 	.word	0xfffffffc


//--------------------- .text._Z24count_occurrences_kernelPiiPj --------------------------
	.section	.text._Z24count_occurrences_kernelPiiPj,"ax",@progbits
	.align	128
        .global         _Z24count_occurrences_kernelPiiPj
        .type           _Z24count_occurrences_kernelPiiPj,@function
        .size           _Z24count_occurrences_kernelPiiPj,(.L_x_5 - _Z24count_occurrences_kernelPiiPj)
        .other          _Z24count_occurrences_kernelPiiPj,@"STO_CUDA_ENTRY STV_DEFAULT"
_Z24count_occurrences_kernelPiiPj:
.text._Z24count_occurrences_kernelPiiPj:
[----:B------:R-:W-:Y:S01]  /*0000*/  LDC R1, c[0x0][0x37c] ;  /* 0x0000df00ff017b82 */ /* 0x000fe20000000800 */
[----:B------:R-:W0:Y:S07]  /*0010*/  S2R R7, SR_TID.X ;  /* 0x0000000000077919 */ /* 0x000e2e0000002100 */
[----:B------:R-:W0:Y:S01]  /*0020*/  S2UR UR4, SR_CTAID.X ;  /* 0x00000000000479c3 */ /* 0x000e220000002500 */
[----:B------:R-:W1:Y:S07]  /*0030*/  LDCU UR6, c[0x0][0x388] ;  /* 0x00007100ff0677ac */ /* 0x000e6e0008000800 */
[----:B------:R-:W0:Y:S01]  /*0040*/  LDC R0, c[0x0][0x360] ;  /* 0x0000d800ff007b82 */ /* 0x000e220000000800 */
[----:B------:R-:W2:Y:S01]  /*0050*/  LDCU UR5, c[0x0][0x370] ;  /* 0x00006e00ff0577ac */ /* 0x000ea20008000800 */
[----:B0-----:R-:W-:-:S02]  /*0060*/  IMAD R7, R0, UR4, R7 ;  /* 0x0000000400077c24 */ /* 0x001fc4000f8e0207 */
[----:B--2---:R-:W-:-:S03]  /*0070*/  IMAD R0, R0, UR5, RZ ;  /* 0x0000000500007c24 */ /* 0x004fc6000f8e02ff */
[----:B-1----:R-:W-:-:S13]  /*0080*/  ISETP.GE.AND P0, PT, R7, UR6, PT ;  /* 0x0000000607007c0c */ /* 0x002fda000bf06270 */
[----:B------:R-:W-:Y:S05]  /*0090*/  @P0 EXIT ;  /* 0x000000000000094d */ /* 0x000fea0003800000 */
[----:B------:R-:W0:Y:S01]  /*00a0*/  I2F.U32.RP R8, R0 ;  /* 0x0000000000087306 */ /* 0x000e220000209000 */
[C---:B------:R-:W-:Y:S01]  /*00b0*/  IADD3 R4, PT, PT, R0.reuse, R7, RZ ;  /* 0x0000000700047210 */ /* 0x040fe20007ffe0ff */
[----:B------:R-:W-:Y:S01]  /*00c0*/  IMAD.MOV R9, RZ, RZ, -R0 ;  /* 0x000000ffff097224 */ /* 0x000fe200078e0a00 */
[----:B------:R-:W-:Y:S01]  /*00d0*/  ISETP.NE.U32.AND P2, PT, R0, RZ, PT ;  /* 0x000000ff0000720c */ /* 0x000fe20003f45070 */
[----:B------:R-:W1:Y:S01]  /*00e0*/  LDCU.64 UR4, c[0x0][0x358] ;  /* 0x00006b00ff0477ac */ /* 0x000e620008000a00 */
[C---:B------:R-:W-:Y:S01]  /*00f0*/  ISETP.GE.AND P0, PT, R4.reuse, UR6, PT ;  /* 0x0000000604007c0c */ /* 0x040fe2000bf06270 */
[----:B------:R-:W-:Y:S01]  /*0100*/  BSSY.RECONVERGENT B0, `(.L_x_0) ;  /* 0x0000028000007945 */ /* 0x000fe20003800200 */
[----:B------:R-:W-:Y:S02]  /*0110*/  VIMNMX R5, PT, PT, R4, UR6, !PT ;  /* 0x0000000604057c48 */ /* 0x000fe4000ffe0100 */
[----:B------:R-:W-:-:S04]  /*0120*/  SEL R6, RZ, 0x1, P0 ;  /* 0x00000001ff067807 */ /* 0x000fc80000000000 */
[----:B------:R-:W-:Y:S01]  /*0130*/  IADD3 R5, PT, PT, R5, -R4, -R6 ;  /* 0x8000000405057210 */ /* 0x000fe20007ffe806 */
[----:B0-----:R-:W0:Y:S02]  /*0140*/  MUFU.RCP R8, R8 ;  /* 0x0000000800087308 */ /* 0x001e240000001000 */
[----:B0-----:R-:W-:-:S06]  /*0150*/  IADD3 R2, PT, PT, R8, 0xffffffe, RZ ;  /* 0x0ffffffe08027810 */ /* 0x001fcc0007ffe0ff */
[----:B------:R0:W2:Y:S02]  /*0160*/  F2I.FTZ.U32.TRUNC.NTZ R3, R2 ;  /* 0x0000000200037305 */ /* 0x0000a4000021f000 */
[----:B0-----:R-:W-:Y:S02]  /*0170*/  IMAD.MOV.U32 R2, RZ, RZ, RZ ;  /* 0x000000ffff027224 */ /* 0x001fe400078e00ff */
[----:B--2---:R-:W-:-:S04]  /*0180*/  IMAD R9, R9, R3, RZ ;  /* 0x0000000309097224 */ /* 0x004fc800078e02ff */
[----:B------:R-:W-:-:S06]  /*0190*/  IMAD.HI.U32 R8, R3, R9, R2 ;  /* 0x0000000903087227 */ /* 0x000fcc00078e0002 */
[----:B------:R-:W-:-:S05]  /*01a0*/  IMAD.HI.U32 R9, R8, R5, RZ ;  /* 0x0000000508097227 */ /* 0x000fca00078e00ff */
[----:B------:R-:W-:-:S05]  /*01b0*/  IADD3 R2, PT, PT, -R9, RZ, RZ ;  /* 0x000000ff09027210 */ /* 0x000fca0007ffe1ff */
[----:B------:R-:W-:Y:S02]  /*01c0*/  IMAD R5, R0, R2, R5 ;  /* 0x0000000200057224 */ /* 0x000fe400078e0205 */
[----:B------:R-:W0:Y:S03]  /*01d0*/  LDC.64 R2, c[0x0][0x390] ;  /* 0x0000e400ff027b82 */ /* 0x000e260000000a00 */
[----:B------:R-:W-:-:S13]  /*01e0*/  ISETP.GE.U32.AND P0, PT, R5, R0, PT ;  /* 0x000000000500720c */ /* 0x000fda0003f06070 */
[----:B------:R-:W-:Y:S01]  /*01f0*/  @P0 IMAD.IADD R5, R5, 0x1, -R0 ;  /* 0x0000000105050824 */ /* 0x000fe200078e0a00 */
[----:B------:R-:W-:-:S04]  /*0200*/  @P0 IADD3 R9, PT, PT, R9, 0x1, RZ ;  /* 0x0000000109090810 */ /* 0x000fc80007ffe0ff */
[-C--:B------:R-:W-:Y:S02]  /*0210*/  ISETP.GE.U32.AND P1, PT, R5, R0.reuse, PT ;  /* 0x000000000500720c */ /* 0x080fe40003f26070 */
[----:B------:R-:W2:Y:S11]  /*0220*/  LDC.64 R4, c[0x0][0x380] ;  /* 0x0000e000ff047b82 */ /* 0x000eb60000000a00 */
[----:B------:R-:W-:Y:S01]  /*0230*/  @P1 VIADD R9, R9, 0x1 ;  /* 0x0000000109091836 */ /* 0x000fe20000000000 */
[----:B------:R-:W-:-:S04]  /*0240*/  @!P2 LOP3.LUT R9, RZ, R0, RZ, 0x33, !PT ;  /* 0x00000000ff09a212 */ /* 0x000fc800078e33ff */
[----:B------:R-:W-:-:S04]  /*0250*/  IADD3 R6, PT, PT, R6, R9, RZ ;  /* 0x0000000906067210 */ /* 0x000fc80007ffe0ff */
[C---:B------:R-:W-:Y:S02]  /*0260*/  LOP3.LUT R8, R6.reuse, 0x3, RZ, 0xc0, !PT ;  /* 0x0000000306087812 */ /* 0x040fe400078ec0ff */
[----:B------:R-:W-:Y:S02]  /*0270*/  ISETP.GE.U32.AND P1, PT, R6, 0x3, PT ;  /* 0x000000030600780c */ /* 0x000fe40003f26070 */
[----:B------:R-:W-:-:S13]  /*0280*/  ISETP.NE.AND P0, PT, R8, 0x3, PT ;  /* 0x000000030800780c */ /* 0x000fda0003f05270 */
[----:B01----:R-:W-:Y:S05]  /*0290*/  @!P0 BRA `(.L_x_1) ;  /* 0x0000000000388947 */ /* 0x003fea0003800000 */
[----:B------:R-:W0:Y:S01]  /*02a0*/  LDC.64 R12, c[0x0][0x380] ;  /* 0x0000e000ff0c7b82 */ /* 0x000e220000000a00 */
[----:B------:R-:W-:-:S05]  /*02b0*/  VIADD R6, R6, 0x1 ;  /* 0x0000000106067836 */ /* 0x000fca0000000000 */
[----:B------:R-:W-:Y:S02]  /*02c0*/  LOP3.LUT R6, R6, 0x3, RZ, 0xc0, !PT ;  /* 0x0000000306067812 */ /* 0x000fe400078ec0ff */
[----:B------:R-:W1:Y:S02]  /*02d0*/  LDC.64 R14, c[0x0][0x390] ;  /* 0x0000e400ff0e7b82 */ /* 0x000e640000000a00 */
[----:B------:R-:W-:-:S07]  /*02e0*/  IADD3 R6, PT, PT, -R6, RZ, RZ ;  /* 0x000000ff06067210 */ /* 0x000fce0007ffe1ff */
.L_x_2:
[----:B0-----:R-:W-:-:S06]  /*02f0*/  IMAD.WIDE R8, R7, 0x4, R12 ;  /* 0x0000000407087825 */ /* 0x001fcc00078e020c */
[----:B------:R-:W1:Y:S01]  /*0300*/  LDG.E R9, desc[UR4][R8.64] ;  /* 0x0000000408097981 */ /* 0x000e62000c1e1900 */
[----:B------:R-:W-:Y:S01]  /*0310*/  IADD3 R6, PT, PT, R6, 0x1, RZ ;  /* 0x0000000106067810 */ /* 0x000fe20007ffe0ff */
[----:B---3--:R-:W-:-:S03]  /*0320*/  IMAD.MOV.U32 R17, RZ, RZ, 0x1 ;  /* 0x00000001ff117424 */ /* 0x008fc600078e00ff */
[----:B------:R-:W-:Y:S01]  /*0330*/  ISETP.NE.AND P0, PT, R6, RZ, PT ;  /* 0x000000ff0600720c */ /* 0x000fe20003f05270 */
[----:B------:R-:W-:Y:S02]  /*0340*/  IMAD.IADD R7, R0, 0x1, R7 ;  /* 0x0000000100077824 */ /* 0x000fe400078e0207 */
[----:B-1----:R-:W-:-:S05]  /*0350*/  IMAD.WIDE R10, R9, 0x4, R14 ;  /* 0x00000004090a7825 */ /* 0x002fca00078e020e */
[----:B------:R3:W-:Y:S05]  /*0360*/  REDG.E.ADD.STRONG.GPU desc[UR4][R10.64], R17 ;  /* 0x000000110a00798e */ /* 0x0007ea000c12e104 */
[----:B------:R-:W-:Y:S05]  /*0370*/  @P0 BRA `(.L_x_2) ;  /* 0xfffffffc00dc0947 */ /* 0x000fea000383ffff */
.L_x_1:
[----:B------:R-:W-:Y:S05]  /*0380*/  BSYNC.RECONVERGENT B0 ;  /* 0x0000000000007941 */ /* 0x000fea0003800200 */
.L_x_0:
[----:B------:R-:W-:Y:S05]  /*0390*/  @!P1 EXIT ;  /* 0x000000000000994d */ /* 0x000fea0003800000 */
.L_x_3:
[----:B--2---:R-:W-:-:S05]  /*03a0*/  IMAD.WIDE R18, R7, 0x4, R4 ;  /* 0x0000000407127825 */ /* 0x004fca00078e0204 */
[----:B0-----:R-:W2:Y:S01]  /*03b0*/  LDG.E R9, desc[UR4][R18.64] ;  /* 0x0000000412097981 */ /* 0x001ea2000c1e1900 */
[----:B------:R-:W-:Y:S02]  /*03c0*/  HFMA2 R23, -RZ, RZ, 0, 5.9604644775390625e-08 ;  /* 0x00000001ff177431 */ /* 0x000fe400000001ff */
[----:B---3--:R-:W-:-:S04]  /*03d0*/  IMAD.WIDE R10, R0, 0x4, R18 ;  /* 0x00000004000a7825 */ /* 0x008fc800078e0212 */
[----:B--2---:R-:W-:-:S05]  /*03e0*/  IMAD.WIDE R8, R9, 0x4, R2 ;  /* 0x0000000409087825 */ /* 0x004fca00078e0202 */
[----:B------:R0:W-:Y:S04]  /*03f0*/  REDG.E.ADD.STRONG.GPU desc[UR4][R8.64], R23 ;  /* 0x000000170800798e */ /* 0x0001e8000c12e104 */
[----:B------:R-:W2:Y:S01]  /*0400*/  LDG.E R13, desc[UR4][R10.64] ;  /* 0x000000040a0d7981 */ /* 0x000ea2000c1e1900 */
[----:B------:R-:W-:-:S04]  /*0410*/  IMAD.WIDE R14, R0, 0x4, R10 ;  /* 0x00000004000e7825 */ /* 0x000fc800078e020a */
[----:B--2---:R-:W-:-:S05]  /*0420*/  IMAD.WIDE R12, R13, 0x4, R2 ;  /* 0x000000040d0c7825 */ /* 0x004fca00078e0202 */
[----:B------:R0:W-:Y:S04]  /*0430*/  REDG.E.ADD.STRONG.GPU desc[UR4][R12.64], R23 ;  /* 0x000000170c00798e */ /* 0x0001e8000c12e104 */
[----:B------:R-:W2:Y:S01]  /*0440*/  LDG.E R17, desc[UR4][R14.64] ;  /* 0x000000040e117981 */ /* 0x000ea2000c1e1900 */
[C---:B------:R-:W-:Y:S01]  /*0450*/  IMAD.WIDE R18, R0.reuse, 0x4, R14 ;  /* 0x0000000400127825 */ /* 0x040fe200078e020e */
[----:B------:R-:W-:-:S03]  /*0460*/  LEA R7, R0, R7, 0x2 ;  /* 0x0000000700077211 */ /* 0x000fc600078e10ff */
[----:B--2---:R-:W-:-:S05]  /*0470*/  IMAD.WIDE R16, R17, 0x4, R2 ;  /* 0x0000000411107825 */ /* 0x004fca00078e0202 */
[----:B------:R0:W-:Y:S04]  /*0480*/  REDG.E.ADD.STRONG.GPU desc[UR4][R16.64], R23 ;  /* 0x000000171000798e */ /* 0x0001e8000c12e104 */
[----:B------:R-:W2:Y:S01]  /*0490*/  LDG.E R19, desc[UR4][R18.64] ;  /* 0x0000000412137981 */ /* 0x000ea2000c1e1900 */
[----:B------:R-:W-:Y:S01]  /*04a0*/  ISETP.GE.AND P0, PT, R7, UR6, PT ;  /* 0x0000000607007c0c */ /* 0x000fe2000bf06270 */
[----:B--2---:R-:W-:-:S05]  /*04b0*/  IMAD.WIDE R20, R19, 0x4, R2 ;  /* 0x0000000413147825 */ /* 0x004fca00078e0202 */
[----:B------:R0:W-:Y:S07]  /*04c0*/  REDG.E.ADD.STRONG.GPU desc[UR4][R20.64], R23 ;  /* 0x000000171400798e */ /* 0x0001ee000c12e104 */
[----:B------:R-:W-:Y:S05]  /*04d0*/  @!P0 BRA `(.L_x_3) ;  /* 0xfffffffc00b08947 */ /* 0x000fea000383ffff */
[----:B------:R-:W-:Y:S05]  /*04e0*/  EXIT ;  /* 0x000000000000794d */ /* 0x000fea0003800000 */
.L_x_4:
[----:B------:R-:W-:-:S00]  /*04f0*/  BRA `(.L_x_4) ;  /* 0xfffffffc00fc7947 */ /* 0x000fc0000383ffff */
[----:B------:R-:W-:-:S00]  /*0500*/  NOP ;  /* 0x0000000000007918 */ /* 0x000fc00000000000 */
[----:B------:R-:W-:-:S00]  /*0510*/  NOP ;  /* 0x0000000000007918 */ /* 0x000fc00000000000 */
[----:B------:R-:W-:-:S00]  /*0520*/  NOP ;  /* 0x0000000000007918 */ /* 0x000fc00000000000 */
[----:B------:R-:W-:-:S00]  /*0530*/  NOP ;  /* 0x0000000000007918 */ /* 0x000fc00000000000 */
[----:B------:R-:W-:-:S00]  /*0540*/  NOP ;  /* 0x0000000000007918 */ /* 0x000fc00000000000 */
[----:B------:R-:W-:-:S00]  /*0550*/  NOP ;  /* 0x0000000000007918 */ /* 0x000fc00000000000 */
[----:B------:R-:W-:-:S00]  /*0560*/  NOP ;  /* 0x0000000000007918 */ /* 0x000fc00000000000 */
[----:B------:R-:W-:-:S00]  /*0570*/  NOP ;  /* 0x0000000000007918 */ /* 0x000fc00000000000 */
.L_x_5:


//--------------------- .nv.shared.reserved.0     --------------------------
	.section	.nv.shared.reserved.0,"aw",@nobits
	.weak		__nv_reservedSMEM_offset_0_alias
	.size		__nv_reservedSMEM_offset_0_alias, 0, 64
	.other		__nv_reservedSMEM_offset_0_alias,@"STO_CUDA_RESERVED_SHARED STV_DEFAULT"
__nv_reservedSMEM_offset_0_alias:
	.zero		0
	.zero		64


//--------------------- .nv.constant0._Z24count_occurrences_kernelPiiPj --------------------------
	.section	.nv.constant0._Z24count_occurrences_kernelPiiPj,"a",@progbits
	.sectionflags	@""
	.align	4
.nv.constant0._Z24count_occurrences_kernelPiiPj:
	.zero		920


//--------------------- SYMBOLS --------------------------

	.type		.nv.reservedSmem.offset0,@object
	.size		.nv.reservedSmem.offset0,0x4
